//
// Generated by NVIDIA NVVM Compiler
//
// Compiler Build ID: CL-36424714
// Cuda compilation tools, release 13.0, V13.0.88
// Based on NVVM 20.0.0
//

.version 9.0
.target sm_100
.address_size 64

	// .globl	_Z7minapplPiS_i

.visible .entry _Z7minapplPiS_i(
	.param .u64 .ptr .align 1 _Z7minapplPiS_i_param_0,
	.param .u64 .ptr .align 1 _Z7minapplPiS_i_param_1,
	.param .u32 _Z7minapplPiS_i_param_2
)
{
	.reg .pred 	%p<2>;
	.reg .b32 	%r<17>;
	.reg .b64 	%rd<9>;

	ld.param.u64 	%rd1, [_Z7minapplPiS_i_param_0];
	ld.param.u64 	%rd2, [_Z7minapplPiS_i_param_1];
	ld.param.u32 	%r2, [_Z7minapplPiS_i_param_2];
	mov.u32 	%r3, %ctaid.x;
	mov.u32 	%r4, %ntid.x;
	mov.u32 	%r5, %tid.x;
	mad.lo.s32 	%r1, %r3, %r4, %r5;
	add.s32 	%r6, %r1, 8;
	mul.lo.s32 	%r7, %r2, 9;
	setp.ge.s32 	%p1, %r6, %r7;
	@%p1 bra 	$L__BB0_2;
	cvta.to.global.u64 	%rd3, %rd1;
	cvta.to.global.u64 	%rd4, %rd2;
	mul.wide.s32 	%rd5, %r1, 4;
	add.s64 	%rd6, %rd3, %rd5;
	ld.global.u32 	%r8, [%rd6];
	ld.global.u32 	%r9, [%rd6+32];
	min.s32 	%r10, %r8, %r9;
	mul.hi.s32 	%r11, %r1, 954437177;
	shr.u32 	%r12, %r11, 31;
	shr.s32 	%r13, %r11, 1;
	add.s32 	%r14, %r13, %r12;
	mul.lo.s32 	%r15, %r14, 9;
	sub.s32 	%r16, %r1, %r15;
	mul.wide.s32 	%rd7, %r16, 4;
	add.s64 	%rd8, %rd4, %rd7;
	st.global.u32 	[%rd8], %r10;
$L__BB0_2:
	ret;

}


// ===== COMPILED SASS (sm_100) =====

	.target	sm_100

	.elftype	@"ET_EXEC"


//--------------------- .note.nv.tkinfo           --------------------------
	.section	.note.nv.tkinfo,"",@"SHT_NOTE"
	.sectionflags	@"SHF_NOTE_NV_TKINFO"
	.tkinfo
        /*0018*/ 	.word	0x00000002
        /*0030*/ 	.string	""
        /*0030*/ 	.string	"ptxas"
        /*0030*/ 	.string	"Cuda compilation tools, release 13.0, V13.0.88"
        /*0030*/ 	.string	"Build cuda_13.0.r13.0/compiler.36424714_0"
        /*0030*/ 	.string	"-arch sm_100 -m 64 "



//--------------------- .note.nv.cuinfo           --------------------------
	.section	.note.nv.cuinfo,"",@"SHT_NOTE"
	.sectionflags	@"SHF_NOTE_NV_CUINFO"
        /*0018*/ 	.short	0x0002
        /*001a*/ 	.short	0x0064
        /*001c*/ 	.short	0x0082
	.zero		2


//--------------------- .nv.info                  --------------------------
	.section	.nv.info,"",@"SHT_CUDA_INFO"
	.align	4


	//----- nvinfo : EIATTR_REGCOUNT
	.align		4
        /*0000*/ 	.byte	0x04, 0x2f
        /*0002*/ 	.short	(.L_1 - .L_0)
	.align		4
.L_0:
        /*0004*/ 	.word	index@(_Z7minapplPiS_i)
        /*0008*/ 	.word	0x0000000e


	//----- nvinfo : EIATTR_FRAME_SIZE
	.align		4
.L_1:
        /*000c*/ 	.byte	0x04, 0x11
        /*000e*/ 	.short	(.L_3 - .L_2)
	.align		4
.L_2:
        /*0010*/ 	.word	index@(_Z7minapplPiS_i)
        /*0014*/ 	.word	0x00000000


	//----- nvinfo : EIATTR_MIN_STACK_SIZE
	.align		4
.L_3:
        /*0018*/ 	.byte	0x04, 0x12
        /*001a*/ 	.short	(.L_5 - .L_4)
	.align		4
.L_4:
        /*001c*/ 	.word	index@(_Z7minapplPiS_i)
        /*0020*/ 	.word	0x00000000
.L_5:


//--------------------- .nv.compat                --------------------------
	.section	.nv.compat,"",@"SHT_CUDA_COMPAT_INFO"
	.align	4
        /*0000*/ 	.byte	0x02, 0x09, 0x00, 0x00, 0x02, 0x02, 0x01, 0x00, 0x02, 0x05, 0x05, 0x00, 0x03, 0x07, 0x01, 0x01
        /*0010*/ 	.byte	0x02, 0x03, 0x00, 0x00, 0x02, 0x06, 0x01, 0x00, 0x04, 0x0b, 0x08, 0x00, 0x09, 0x00, 0x00, 0x00
        /*0020*/ 	.byte	0x00, 0x00, 0x00, 0x00


//--------------------- .nv.info._Z7minapplPiS_i  --------------------------
	.section	.nv.info._Z7minapplPiS_i,"",@"SHT_CUDA_INFO"
	.sectionflags	@""
	.align	4


	//----- nvinfo : EIATTR_CUDA_API_VERSION
	.align		4
        /*0000*/ 	.byte	0x04, 0x37
        /*0002*/ 	.short	(.L_7 - .L_6)
.L_6:
        /*0004*/ 	.word	0x00000082


	//----- nvinfo : EIATTR_KPARAM_INFO
	.align		4
.L_7:
        /*0008*/ 	.byte	0x04, 0x17
        /*000a*/ 	.short	(.L_9 - .L_8)
.L_8:
        /*000c*/ 	.word	0x00000000
        /*0010*/ 	.short	0x0002
        /*0012*/ 	.short	0x0010
        /*0014*/ 	.byte	0x00, 0xf0, 0x11, 0x00


	//----- nvinfo : EIATTR_KPARAM_INFO
	.align		4
.L_9:
        /*0018*/ 	.byte	0x04, 0x17
        /*001a*/ 	.short	(.L_11 - .L_10)
.L_10:
        /*001c*/ 	.word	0x00000000
        /*0020*/ 	.short	0x0001
        /*0022*/ 	.short	0x0008
        /*0024*/ 	.byte	0x00, 0xf5, 0x21, 0x00


	//----- nvinfo : EIATTR_KPARAM_INFO
	.align		4
.L_11:
        /*0028*/ 	.byte	0x04, 0x17
        /*002a*/ 	.short	(.L_13 - .L_12)
.L_12:
        /*002c*/ 	.word	0x00000000
        /*0030*/ 	.short	0x0000
        /*0032*/ 	.short	0x0000
        /*0034*/ 	.byte	0x00, 0xf5, 0x21, 0x00


	//----- nvinfo : EIATTR_SPARSE_MMA_MASK
	.align		4
.L_13:
        /*0038*/ 	.byte	0x03, 0x50
        /*003a*/ 	.short	0x0000


	//----- nvinfo : EIATTR_MAXREG_COUNT
	.align		4
        /*003c*/ 	.byte	0x03, 0x1b
        /*003e*/ 	.short	0x00ff


	//----- nvinfo : EIATTR_MERCURY_ISA_VERSION
	.align		4
        /*0040*/ 	.byte	0x03, 0x5f
        /*0042*/ 	.short	0x0101


	//----- nvinfo : EIATTR_VRC_CTA_INIT_COUNT
	.align		4
        /*0044*/ 	.byte	0x02, 0x4a
	.zero		1
	.zero		1


	//----- nvinfo : EIATTR_EXIT_INSTR_OFFSETS
	.align		4
        /*0048*/ 	.byte	0x04, 0x1c
        /*004a*/ 	.short	(.L_15 - .L_14)


	//   ....[0]....
.L_14:
        /*004c*/ 	.word	0x00000090


	//   ....[1]....
        /*0050*/ 	.word	0x00000170


	//----- nvinfo : EIATTR_CBANK_PARAM_SIZE
	.align		4
.L_15:
        /*0054*/ 	.byte	0x03, 0x19
        /*0056*/ 	.short	0x0014


	//----- nvinfo : EIATTR_PARAM_CBANK
	.align		4
        /*0058*/ 	.byte	0x04, 0x0a
        /*005a*/ 	.short	(.L_17 - .L_16)
	.align		4
.L_16:
        /*005c*/ 	.word	index@(.nv.constant0._Z7minapplPiS_i)
        /*0060*/ 	.short	0x0380
        /*0062*/ 	.short	0x0014


	//----- nvinfo : EIATTR_SW_WAR
	.align		4
.L_17:
        /*0064*/ 	.byte	0x04, 0x36
        /*0066*/ 	.short	(.L_19 - .L_18)
.L_18:
        /*0068*/ 	.word	0x00000008
.L_19:


//--------------------- .nv.callgraph             --------------------------
	.section	.nv.callgraph,"",@"SHT_CUDA_CALLGRAPH"
	.align	4
	.sectionentsize	8
	.align		4
        /*0000*/ 	.word	0x00000000
	.align		4
        /*0004*/ 	.word	0xffffffff
	.align		4
        /*0008*/ 	.word	0x00000000
	.align		4
        /*000c*/ 	.word	0xfffffffe
	.align		4
        /*0010*/ 	.word	0x00000000
	.align		4
        /*0014*/ 	.word	0xfffffffd
	.align		4
        /*0018*/ 	.word	0x00000000
	.align		4
        /*001c*/ 	.word	0xfffffffc


//--------------------- .text._Z7minapplPiS_i     --------------------------
	.section	.text._Z7minapplPiS_i,"ax",@progbits
	.align	128
        .global         _Z7minapplPiS_i
        .type           _Z7minapplPiS_i,@function
        .size           _Z7minapplPiS_i,(.L_x_1 - _Z7minapplPiS_i)
        .other          _Z7minapplPiS_i,@"STO_CUDA_ENTRY STV_DEFAULT"
_Z7minapplPiS_i:
.text._Z7minapplPiS_i:
[----:B------:R-:W-:Y:S01]  /*0000*/  LDC R1, c[0x0][0x37c] ;  /* 0x0000df00ff017b82 */ /* 0x000fe20000000800 */
[----:B------:R-:W0:Y:S07]  /*0010*/  S2R R0, SR_TID.X ;  /* 0x0000000000007919 */ /* 0x000e2e0000002100 */
[----:B------:R-:W0:Y:S01]  /*0020*/  S2UR UR5, SR_CTAID.X ;  /* 0x00000000000579c3 */ /* 0x000e220000002500 */
[----:B------:R-:W1:Y:S07]  /*0030*/  LDCU UR4, c[0x0][0x390] ;  /* 0x00007200ff0477ac */ /* 0x000e6e0008000800 */
[----:B------:R-:W0:Y:S01]  /*0040*/  LDC R7, c[0x0][0x360] ;  /* 0x0000d800ff077b82 */ /* 0x000e220000000800 */
[----:B-1----:R-:W-:Y:S01]  /*0050*/  UIMAD UR4, UR4, 0x9, URZ ;  /* 0x00000009040478a4 */ /* 0x002fe2000f8e02ff */
[----:B0-----:R-:W-:-:S05]  /*0060*/  IMAD R7, R7, UR5, R0 ;  /* 0x0000000507077c24 */ /* 0x001fca000f8e0200 */
[----:B------:R-:W-:-:S04]  /*0070*/  IADD3 R0, PT, PT, R7, 0x8, RZ ;  /* 0x0000000807007810 */ /* 0x000fc80007ffe0ff */
[----:B------:R-:W-:-:S13]  /*0080*/  ISETP.GE.AND P0, PT, R0, UR4, PT ;  /* 0x0000000400007c0c */ /* 0x000fda000bf06270 */
[----:B------:R-:W-:Y:S05]  /*0090*/  @P0 EXIT ;  /* 0x000000000000094d */ /* 0x000fea0003800000 */
[----:B------:R-:W0:Y:S01]  /*00a0*/  LDC.64 R2, c[0x0][0x380] ;  /* 0x0000e000ff027b82 */ /* 0x000e220000000a00 */
[----:B------:R-:W1:Y:S07]  /*00b0*/  LDCU.64 UR4, c[0x0][0x358] ;  /* 0x00006b00ff0477ac */ /* 0x000e6e0008000a00 */
[----:B------:R-:W2:Y:S01]  /*00c0*/  LDC.64 R4, c[0x0][0x388] ;  /* 0x0000e200ff047b82 */ /* 0x000ea20000000a00 */
[----:B0-----:R-:W-:-:S05]  /*00d0*/  IMAD.WIDE R2, R7, 0x4, R2 ;  /* 0x0000000407027825 */ /* 0x001fca00078e0202 */
[----:B-1----:R-:W3:Y:S04]  /*00e0*/  LDG.E R0, desc[UR4][R2.64] ;  /* 0x0000000402007981 */ /* 0x002ee8000c1e1900 */
[----:B------:R-:W3:Y:S01]  /*00f0*/  LDG.E R9, desc[UR4][R2.64+0x20] ;  /* 0x0000200402097981 */ /* 0x000ee2000c1e1900 */
[----:B------:R-:W-:-:S05]  /*0100*/  IMAD.HI R6, R7, 0x38e38e39, RZ ;  /* 0x38e38e3907067827 */ /* 0x000fca00078e02ff */
[----:B------:R-:W-:-:S04]  /*0110*/  SHF.R.S32.HI R11, RZ, 0x1, R6 ;  /* 0x00000001ff0b7819 */ /* 0x000fc80000011406 */
[----:B------:R-:W-:-:S05]  /*0120*/  LEA.HI R6, R6, R11, RZ, 0x1 ;  /* 0x0000000b06067211 */ /* 0x000fca00078f08ff */
[----:B------:R-:W-:-:S04]  /*0130*/  IMAD R7, R6, -0x9, R7 ;  /* 0xfffffff706077824 */ /* 0x000fc800078e0207 */
[----:B--2---:R-:W-:Y:S01]  /*0140*/  IMAD.WIDE R4, R7, 0x4, R4 ;  /* 0x0000000407047825 */ /* 0x004fe200078e0204 */
[----:B---3--:R-:W-:-:S05]  /*0150*/  VIMNMX R9, PT, PT, R0, R9, PT ;  /* 0x0000000900097248 */ /* 0x008fca0003fe0100 */
[----:B------:R-:W-:Y:S01]  /*0160*/  STG.E desc[UR4][R4.64], R9 ;  /* 0x0000000904007986 */ /* 0x000fe2000c101904 */
[----:B------:R-:W-:Y:S05]  /*0170*/  EXIT ;  /* 0x000000000000794d */ /* 0x000fea0003800000 */
.L_x_0:
[----:B------:R-:W-:-:S00]  /*0180*/  BRA `(.L_x_0) ;  /* 0xfffffffc00fc7947 */ /* 0x000fc0000383ffff */
[----:B------:R-:W-:-:S00]  /*0190*/  NOP ;  /* 0x0000000000007918 */ /* 0x000fc00000000000 */
        /* <DEDUP_REMOVED lines=14> */
.L_x_1:


//--------------------- .nv.shared.reserved.0     --------------------------
	.section	.nv.shared.reserved.0,"aw",@nobits
	.weak		__nv_reservedSMEM_offset_0_alias
	.size		__nv_reservedSMEM_offset_0_alias, 0, 64
	.other		__nv_reservedSMEM_offset_0_alias,@"STO_CUDA_RESERVED_SHARED STV_DEFAULT"
__nv_reservedSMEM_offset_0_alias:
	.zero		0
	.zero		64


//--------------------- .nv.constant0._Z7minapplPiS_i --------------------------
	.section	.nv.constant0._Z7minapplPiS_i,"a",@progbits
	.sectionflags	@""
	.align	4
.nv.constant0._Z7minapplPiS_i:
	.zero		916


//--------------------- SYMBOLS --------------------------

	.type		.nv.reservedSmem.offset0,@object
	.size		.nv.reservedSmem.offset0,0x4
